	.headerflags	@"EF_CUDA_TEXMODE_UNIFIED EF_CUDA_64BIT_ADDRESS EF_CUDA_ACCELERATORS EF_CUDA_SM90 EF_CUDA_VIRTUAL_SM(EF_CUDA_SM90)"
	.elftype	@"ET_EXEC"


//--------------------- .nv.info                  --------------------------
	.section	.nv.info,"",@"SHT_CUDA_INFO"
	.align	4


	//----- nvinfo : EIATTR_REGCOUNT
	.align		4
        /*0000*/ 	.byte	0x04, 0x2f
        /*0002*/ 	.short	(.L_3 - .L_2)
	.align		4
.L_2:
        /*0004*/ 	.word	index@(triton_poi_fused__native_batch_norm_legit_no_training_add_leaky_relu_13)
        /*0008*/ 	.word	0x0000001e


	//----- nvinfo : EIATTR_MIN_STACK_SIZE
	.align		4
.L_3:
        /*000c*/ 	.byte	0x04, 0x12
        /*000e*/ 	.short	(.L_5 - .L_4)
	.align		4
.L_4:
        /*0010*/ 	.word	index@(triton_poi_fused__native_batch_norm_legit_no_training_add_leaky_relu_13)
        /*0014*/ 	.word	0x00000000


	//----- nvinfo : EIATTR_FRAME_SIZE
	.align		4
.L_5:
        /*0018*/ 	.byte	0x04, 0x11
        /*001a*/ 	.short	(.L_7 - .L_6)
	.align		4
.L_6:
        /*001c*/ 	.word	index@(triton_poi_fused__native_batch_norm_legit_no_training_add_leaky_relu_13)
        /*0020*/ 	.word	0x00000000


	//----- nvinfo : EIATTR_MIN_STACK_SIZE
	.align		4
.L_7:
        /*0024*/ 	.byte	0x04, 0x12
        /*0026*/ 	.short	(.L_9 - .L_8)
	.align		4
.L_8:
        /*0028*/ 	.word	index@(triton_poi_fused__native_batch_norm_legit_no_training_add_leaky_relu_13)
        /*002c*/ 	.word	0x00000000
.L_9:


//--------------------- .nv.info.triton_poi_fused__native_batch_norm_legit_no_training_add_leaky_relu_13 --------------------------
	.section	.nv.info.triton_poi_fused__native_batch_norm_legit_no_training_add_leaky_relu_13,"",@"SHT_CUDA_INFO"
	.sectionflags	@""
	.align	4


	//----- nvinfo : EIATTR_CUDA_API_VERSION
	.align		4
        /*0000*/ 	.byte	0x04, 0x37
        /*0002*/ 	.short	(.L_11 - .L_10)
.L_10:
        /*0004*/ 	.word	0x0000007c


	//----- nvinfo : EIATTR_KPARAM_INFO
	.align		4
.L_11:
        /*0008*/ 	.byte	0x04, 0x17
        /*000a*/ 	.short	(.L_13 - .L_12)
.L_12:
        /*000c*/ 	.word	0x00000000
        /*0010*/ 	.short	0x000b
        /*0012*/ 	.short	0x0058
        /*0014*/ 	.byte	0x00, 0xf0, 0x11, 0x00


	//----- nvinfo : EIATTR_KPARAM_INFO
	.align		4
.L_13:
        /*0018*/ 	.byte	0x04, 0x17
        /*001a*/ 	.short	(.L_15 - .L_14)
.L_14:
        /*001c*/ 	.word	0x00000000
        /*0020*/ 	.short	0x000a
        /*0022*/ 	.short	0x0050
        /*0024*/ 	.byte	0x00, 0xf4, 0x21, 0x00


	//----- nvinfo : EIATTR_KPARAM_INFO
	.align		4
.L_15:
        /*0028*/ 	.byte	0x04, 0x17
        /*002a*/ 	.short	(.L_17 - .L_16)
.L_16:
        /*002c*/ 	.word	0x00000000
        /*0030*/ 	.short	0x0009
        /*0032*/ 	.short	0x0048
        /*0034*/ 	.byte	0x00, 0xf4, 0x21, 0x00


	//----- nvinfo : EIATTR_KPARAM_INFO
	.align		4
.L_17:
        /*0038*/ 	.byte	0x04, 0x17
        /*003a*/ 	.short	(.L_19 - .L_18)
.L_18:
        /*003c*/ 	.word	0x00000000
        /*0040*/ 	.short	0x0008
        /*0042*/ 	.short	0x0040
        /*0044*/ 	.byte	0x00, 0xf4, 0x21, 0x00


	//----- nvinfo : EIATTR_KPARAM_INFO
	.align		4
.L_19:
        /*0048*/ 	.byte	0x04, 0x17
        /*004a*/ 	.short	(.L_21 - .L_20)
.L_20:
        /*004c*/ 	.word	0x00000000
        /*0050*/ 	.short	0x0007
        /*0052*/ 	.short	0x0038
        /*0054*/ 	.byte	0x00, 0xf4, 0x21, 0x00


	//----- nvinfo : EIATTR_KPARAM_INFO
	.align		4
.L_21:
        /*0058*/ 	.byte	0x04, 0x17
        /*005a*/ 	.short	(.L_23 - .L_22)
.L_22:
        /*005c*/ 	.word	0x00000000
        /*0060*/ 	.short	0x0006
        /*0062*/ 	.short	0x0030
        /*0064*/ 	.byte	0x00, 0xf4, 0x21, 0x00


	//----- nvinfo : EIATTR_KPARAM_INFO
	.align		4
.L_23:
        /*0068*/ 	.byte	0x04, 0x17
        /*006a*/ 	.short	(.L_25 - .L_24)
.L_24:
        /*006c*/ 	.word	0x00000000
        /*0070*/ 	.short	0x0005
        /*0072*/ 	.short	0x0028
        /*0074*/ 	.byte	0x00, 0xf4, 0x21, 0x00


	//----- nvinfo : EIATTR_KPARAM_INFO
	.align		4
.L_25:
        /*0078*/ 	.byte	0x04, 0x17
        /*007a*/ 	.short	(.L_27 - .L_26)
.L_26:
        /*007c*/ 	.word	0x00000000
        /*0080*/ 	.short	0x0004
        /*0082*/ 	.short	0x0020
        /*0084*/ 	.byte	0x00, 0xf4, 0x21, 0x00


	//----- nvinfo : EIATTR_KPARAM_INFO
	.align		4
.L_27:
        /*0088*/ 	.byte	0x04, 0x17
        /*008a*/ 	.short	(.L_29 - .L_28)
.L_28:
        /*008c*/ 	.word	0x00000000
        /*0090*/ 	.short	0x0003
        /*0092*/ 	.short	0x0018
        /*0094*/ 	.byte	0x00, 0xf4, 0x21, 0x00


	//----- nvinfo : EIATTR_KPARAM_INFO
	.align		4
.L_29:
        /*0098*/ 	.byte	0x04, 0x17
        /*009a*/ 	.short	(.L_31 - .L_30)
.L_30:
        /*009c*/ 	.word	0x00000000
        /*00a0*/ 	.short	0x0002
        /*00a2*/ 	.short	0x0010
        /*00a4*/ 	.byte	0x00, 0xf4, 0x21, 0x00


	//----- nvinfo : EIATTR_KPARAM_INFO
	.align		4
.L_31:
        /*00a8*/ 	.byte	0x04, 0x17
        /*00aa*/ 	.short	(.L_33 - .L_32)
.L_32:
        /*00ac*/ 	.word	0x00000000
        /*00b0*/ 	.short	0x0001
        /*00b2*/ 	.short	0x0008
        /*00b4*/ 	.byte	0x00, 0xf4, 0x21, 0x00


	//----- nvinfo : EIATTR_KPARAM_INFO
	.align		4
.L_33:
        /*00b8*/ 	.byte	0x04, 0x17
        /*00ba*/ 	.short	(.L_35 - .L_34)
.L_34:
        /*00bc*/ 	.word	0x00000000
        /*00c0*/ 	.short	0x0000
        /*00c2*/ 	.short	0x0000
        /*00c4*/ 	.byte	0x00, 0xf4, 0x21, 0x00


	//----- nvinfo : EIATTR_SPARSE_MMA_MASK
	.align		4
.L_35:
        /*00c8*/ 	.byte	0x03, 0x50
        /*00ca*/ 	.short	0x0000


	//----- nvinfo : EIATTR_MAXREG_COUNT
	.align		4
        /*00cc*/ 	.byte	0x03, 0x1b
        /*00ce*/ 	.short	0x00ff


	//----- nvinfo : EIATTR_EXIT_INSTR_OFFSETS
	.align		4
        /*00d0*/ 	.byte	0x04, 0x1c
        /*00d2*/ 	.short	(.L_37 - .L_36)


	//   ....[0]....
.L_36:
        /*00d4*/ 	.word	0x00000670


	//----- nvinfo : EIATTR_REQNTID
	.align		4
.L_37:
        /*00d8*/ 	.byte	0x04, 0x10
        /*00da*/ 	.short	(.L_39 - .L_38)
.L_38:
        /*00dc*/ 	.word	0x00000100
        /*00e0*/ 	.word	0x00000001
        /*00e4*/ 	.word	0x00000001


	//----- nvinfo : EIATTR_CBANK_PARAM_SIZE
	.align		4
.L_39:
        /*00e8*/ 	.byte	0x03, 0x19
        /*00ea*/ 	.short	0x005c


	//----- nvinfo : EIATTR_PARAM_CBANK
	.align		4
        /*00ec*/ 	.byte	0x04, 0x0a
        /*00ee*/ 	.short	(.L_41 - .L_40)
	.align		4
.L_40:
        /*00f0*/ 	.word	index@(.nv.constant0.triton_poi_fused__native_batch_norm_legit_no_training_add_leaky_relu_13)
        /*00f4*/ 	.short	0x0210
        /*00f6*/ 	.short	0x005c


	//----- nvinfo : EIATTR_SW_WAR
	.align		4
.L_41:
        /*00f8*/ 	.byte	0x04, 0x36
        /*00fa*/ 	.short	(.L_43 - .L_42)
.L_42:
        /*00fc*/ 	.word	0x00000008
.L_43:


//--------------------- .nv.callgraph             --------------------------
	.section	.nv.callgraph,"",@"SHT_CUDA_CALLGRAPH"
	.align	4
	.sectionentsize	8
	.align		4
        /*0000*/ 	.word	0x00000000
	.align		4
        /*0004*/ 	.word	0xffffffff
	.align		4
        /*0008*/ 	.word	0x00000000
	.align		4
        /*000c*/ 	.word	0xfffffffe
	.align		4
        /*0010*/ 	.word	0x00000000
	.align		4
        /*0014*/ 	.word	0xfffffffd
	.align		4
        /*0018*/ 	.word	0x00000000
	.align		4
        /*001c*/ 	.word	0xfffffffc


//--------------------- .nv.constant4             --------------------------
	.section	.nv.constant4,"a",@progbits
	.align	8
	.align		8
.nv.constant4:
        /*0000*/ 	.dword	_$_str
	.align		8
        /*0008*/ 	.dword	_$_str_$_2


//--------------------- .text.triton_poi_fused__native_batch_norm_legit_no_training_add_leaky_relu_13 --------------------------
	.section	.text.triton_poi_fused__native_batch_norm_legit_no_training_add_leaky_relu_13,"ax",@progbits
	.align	128
        .global         triton_poi_fused__native_batch_norm_legit_no_training_add_leaky_relu_13
        .type           triton_poi_fused__native_batch_norm_legit_no_training_add_leaky_relu_13,@function
        .size           triton_poi_fused__native_batch_norm_legit_no_training_add_leaky_relu_13,(.L_x_1 - triton_poi_fused__native_batch_norm_legit_no_training_add_leaky_relu_13)
        .other          triton_poi_fused__native_batch_norm_legit_no_training_add_leaky_relu_13,@"STO_CUDA_ENTRY STV_DEFAULT"
triton_poi_fused__native_batch_norm_legit_no_training_add_leaky_relu_13:
.text.triton_poi_fused__native_batch_norm_legit_no_training_add_leaky_relu_13:
[----:B------:R-:W-:Y:S01]  /*0000*/  LDC R1, c[0x0][0x28] ;  /* 0x00000a00ff017b82 */ /* 0x000fe20000000800 */
[----:B------:R-:W1:Y:S07]  /*0010*/  S2R R0, SR_TID.X ;  /* 0x0000000000007919 */ /* 0x000e6e0000002100 */
[----:B------:R-:W2:Y:S01]  /*0020*/  LDC.64 R4, c[0x0][0x228] ;  /* 0x00008a00ff047b82 */ /* 0x000ea20000000a00 */
[----:B------:R-:W-:Y:S01]  /*0030*/  ULDC.64 UR4, c[0x0][0x208] ;  /* 0x0000820000047ab9 */ /* 0x000fe20000000a00 */
[----:B------:R-:W3:Y:S06]  /*0040*/  S2R R3, SR_CTAID.X ;  /* 0x0000000000037919 */ /* 0x000eec0000002500 */
[----:B------:R-:W4:Y:S08]  /*0050*/  LDC.64 R6, c[0x0][0x250] ;  /* 0x00009400ff067b82 */ /* 0x000f300000000a00 */
[----:B------:R-:W5:Y:S08]  /*0060*/  LDC.64 R8, c[0x0][0x220] ;  /* 0x00008800ff087b82 */ /* 0x000f700000000a00 */
[----:B------:R-:W5:Y:S01]  /*0070*/  LDC.64 R10, c[0x0][0x240] ;  /* 0x00009000ff0a7b82 */ /* 0x000f620000000a00 */
[----:B-1----:R-:W-:-:S07]  /*0080*/  SHF.L.U32 R0, R0, 0x1, RZ ;  /* 0x0000000100007819 */ /* 0x002fce00000006ff */
[----:B------:R-:W1:Y:S01]  /*0090*/  LDC.64 R12, c[0x0][0x248] ;  /* 0x00009200ff0c7b82 */ /* 0x000e620000000a00 */
[----:B------:R-:W-:-:S04]  /*00a0*/  LOP3.LUT R0, R0, 0x1fe, RZ, 0xc0, !PT ;  /* 0x000001fe00007812 */ /* 0x000fc800078ec0ff */
[----:B---3--:R-:W-:-:S03]  /*00b0*/  LEA R0, R3, R0, 0x9 ;  /* 0x0000000003007211 */ /* 0x008fc600078e48ff */
[----:B------:R-:W3:Y:S02]  /*00c0*/  LDC.64 R22, c[0x0][0x230] ;  /* 0x00008c00ff167b82 */ /* 0x000ee40000000a00 */
[----:B------:R-:W-:-:S06]  /*00d0*/  IMAD.HI R2, R0, 0x66666667, RZ ;  /* 0x6666666700027827 */ /* 0x000fcc00078e02ff */
[----:B------:R-:W3:Y:S01]  /*00e0*/  LDC.64 R20, c[0x0][0x238] ;  /* 0x00008e00ff147b82 */ /* 0x000ee20000000a00 */
[----:B------:R-:W-:-:S04]  /*00f0*/  SHF.R.U32.HI R3, RZ, 0x1f, R2 ;  /* 0x0000001fff037819 */ /* 0x000fc80000011602 */
[----:B------:R-:W-:-:S03]  /*0100*/  LEA.HI.SX32 R3, R2, R3, 0x1a ;  /* 0x0000000302037211 */ /* 0x000fc600078fd2ff */
[----:B------:R-:W3:Y:S02]  /*0110*/  LDC.64 R18, c[0x0][0x258] ;  /* 0x00009600ff127b82 */ /* 0x000ee40000000a00 */
[----:B------:R-:W-:-:S04]  /*0120*/  IMAD R17, R3, -0xa0, R0 ;  /* 0xffffff6003117824 */ /* 0x000fc800078e0200 */
[C---:B--2---:R-:W-:Y:S02]  /*0130*/  IMAD.WIDE R4, R17.reuse, 0x4, R4 ;  /* 0x0000000411047825 */ /* 0x044fe400078e0204 */
[----:B------:R-:W2:Y:S04]  /*0140*/  LDC.64 R2, c[0x0][0x218] ;  /* 0x00008600ff027b82 */ /* 0x000ea80000000a00 */
[----:B------:R-:W3:Y:S01]  /*0150*/  LDG.E.EL.64 R4, desc[UR4][R4.64] ;  /* 0x0000000404047981 */ /* 0x000ee2000c2e1b00 */
[----:B----4-:R-:W-:-:S03]  /*0160*/  IMAD.WIDE R6, R17, 0x4, R6 ;  /* 0x0000000411067825 */ /* 0x010fc600078e0206 */
[----:B------:R-:W4:Y:S03]  /*0170*/  LDC.64 R14, c[0x0][0x260] ;  /* 0x00009800ff0e7b82 */ /* 0x000f260000000a00 */
[----:B------:R-:W3:Y:S01]  /*0180*/  LDG.E.EL.64 R6, desc[UR4][R6.64] ;  /* 0x0000000406067981 */ /* 0x000ee2000c2e1b00 */
[----:B-----5:R-:W-:-:S04]  /*0190*/  IMAD.WIDE R8, R17, 0x4, R8 ;  /* 0x0000000411087825 */ /* 0x020fc800078e0208 */
[C---:B0-----:R-:W-:Y:S02]  /*01a0*/  IMAD.WIDE R10, R0.reuse, 0x4, R10 ;  /* 0x00000004000a7825 */ /* 0x041fe400078e020a */
[----:B------:R-:W5:Y:S02]  /*01b0*/  LDG.E.EL.64 R8, desc[UR4][R8.64] ;  /* 0x0000000408087981 */ /* 0x000f64000c2e1b00 */
[C---:B-1----:R-:W-:Y:S02]  /*01c0*/  IMAD.WIDE R12, R17.reuse, 0x4, R12 ;  /* 0x00000004110c7825 */ /* 0x042fe400078e020c */
[----:B------:R-:W5:Y:S02]  /*01d0*/  LDG.E.64 R10, desc[UR4][R10.64] ;  /* 0x000000040a0a7981 */ /* 0x000f64000c1e1b00 */
[----:B--2---:R-:W-:Y:S02]  /*01e0*/  IMAD.WIDE R2, R0, 0x4, R2 ;  /* 0x0000000400027825 */ /* 0x004fe400078e0202 */
[----:B------:R-:W2:Y:S02]  /*01f0*/  LDG.E.EL.64 R12, desc[UR4][R12.64] ;  /* 0x000000040c0c7981 */ /* 0x000ea4000c2e1b00 */
[----:B---3--:R-:W-:-:S02]  /*0200*/  IMAD.WIDE R24, R17, 0x4, R22 ;  /* 0x0000000411187825 */ /* 0x008fc400078e0216 */
[----:B------:R-:W5:Y:S02]  /*0210*/  LDG.E.64 R2, desc[UR4][R2.64] ;  /* 0x0000000402027981 */ /* 0x000f64000c1e1b00 */
[----:B------:R-:W-:-:S04]  /*0220*/  IMAD.WIDE R22, R17, 0x4, R20 ;  /* 0x0000000411167825 */ /* 0x000fc800078e0214 */
[----:B------:R-:W-:-:S04]  /*0230*/  IMAD.WIDE R20, R17, 0x4, R18 ;  /* 0x0000000411147825 */ /* 0x000fc800078e0212 */
[----:B----4-:R-:W-:Y:S02]  /*0240*/  IMAD.WIDE R18, R17, 0x4, R14 ;  /* 0x0000000411127825 */ /* 0x010fe400078e020e */
[----:B------:R-:W3:Y:S04]  /*0250*/  LDG.E.EL.64 R14, desc[UR4][R24.64] ;  /* 0x00000004180e7981 */ /* 0x000ee8000c2e1b00 */
[----:B------:R0:W3:Y:S04]  /*0260*/  LDG.E.EL.64 R16, desc[UR4][R22.64] ;  /* 0x0000000416107981 */ /* 0x0000e8000c2e1b00 */
[----:B------:R-:W4:Y:S04]  /*0270*/  LDG.E.EL.64 R20, desc[UR4][R20.64] ;  /* 0x0000000414147981 */ /* 0x000f28000c2e1b00 */
[----:B------:R-:W4:Y:S01]  /*0280*/  LDG.E.EL.64 R18, desc[UR4][R18.64] ;  /* 0x0000000412127981 */ /* 0x000f22000c2e1b00 */
[----:B0-----:R-:W-:Y:S01]  /*0290*/  HFMA2.MMA R23, -RZ, RZ, 1.625, 0 ;  /* 0x3e800000ff177435 */ /* 0x001fe200000001ff */
[----:B------:R-:W-:-:S04]  /*02a0*/  FADD R4, R4, 9.9999997473787516356e-06 ;  /* 0x3727c5ac04047421 */ /* 0x000fc80000000000 */
[----:B------:R-:W0:Y:S01]  /*02b0*/  MUFU.SQRT R26, R4 ;  /* 0x00000004001a7308 */ /* 0x000e220000002000 */
[----:B------:R-:W-:Y:S01]  /*02c0*/  FADD R5, R5, 9.9999997473787516356e-06 ;  /* 0x3727c5ac05057421 */ /* 0x000fe20000000000 */
[----:B------:R-:W-:Y:S01]  /*02d0*/  FADD R7, R7, 9.9999997473787516356e-06 ;  /* 0x3727c5ac07077421 */ /* 0x000fe20000000000 */
[----:B------:R-:W-:-:S05]  /*02e0*/  FADD R6, R6, 9.9999997473787516356e-06 ;  /* 0x3727c5ac06067421 */ /* 0x000fca0000000000 */
[----:B------:R-:W1:Y:S08]  /*02f0*/  MUFU.SQRT R22, R7 ;  /* 0x0000000700167308 */ /* 0x000e700000002000 */
[----:B------:R-:W1:Y:S01]  /*0300*/  MUFU.SQRT R5, R5 ;  /* 0x0000000500057308 */ /* 0x000e620000002000 */
[----:B0-----:R-:W-:-:S07]  /*0310*/  FSETP.GT.AND P6, PT, R26, 8.50705917302346158658e+37, PT ;  /* 0x7e8000001a00780b */ /* 0x001fce0003fc4000 */
[----:B------:R-:W0:Y:S01]  /*0320*/  MUFU.SQRT R27, R6 ;  /* 0x00000006001b7308 */ /* 0x000e220000002000 */
[----:B-1----:R-:W-:Y:S02]  /*0330*/  FSETP.GT.AND P2, PT, R22, 8.50705917302346158658e+37, PT ;  /* 0x7e8000001600780b */ /* 0x002fe40003f44000 */
[C---:B------:R-:W-:Y:S02]  /*0340*/  FSETP.GEU.AND P4, PT, R26.reuse, 1.175494350822287508e-38, PT ;  /* 0x008000001a00780b */ /* 0x040fe40003f8e000 */
[----:B------:R-:W-:Y:S01]  /*0350*/  FSEL R4, R23, 1, P6 ;  /* 0x3f80000017047808 */ /* 0x000fe20003000000 */
[----:B------:R-:W-:Y:S01]  /*0360*/  @P6 FMUL R26, R26, 0.25 ;  /* 0x3e8000001a1a6820 */ /* 0x000fe20000400000 */
[C---:B------:R-:W-:Y:S02]  /*0370*/  FSETP.GT.AND P5, PT, R5.reuse, 8.50705917302346158658e+37, PT ;  /* 0x7e8000000500780b */ /* 0x040fe40003fa4000 */
[----:B------:R-:W-:Y:S02]  /*0380*/  FSETP.GEU.AND P6, PT, R22, 1.175494350822287508e-38, PT ;  /* 0x008000001600780b */ /* 0x000fe40003fce000 */
[----:B------:R-:W-:-:S02]  /*0390*/  FSETP.GEU.AND P1, PT, R5, 1.175494350822287508e-38, PT ;  /* 0x008000000500780b */ /* 0x000fc40003f2e000 */
[C---:B0-----:R-:W-:Y:S02]  /*03a0*/  FSETP.GT.AND P3, PT, R27.reuse, 8.50705917302346158658e+37, PT ;  /* 0x7e8000001b00780b */ /* 0x041fe40003f64000 */
[----:B------:R-:W-:Y:S01]  /*03b0*/  FSETP.GEU.AND P0, PT, R27, 1.175494350822287508e-38, PT ;  /* 0x008000001b00780b */ /* 0x000fe20003f0e000 */
[----:B------:R-:W-:-:S04]  /*03c0*/  @P2 FMUL R22, R22, 0.25 ;  /* 0x3e80000016162820 */ /* 0x000fc80000400000 */
[----:B------:R-:W-:Y:S01]  /*03d0*/  @P5 FMUL R5, R5, 0.25 ;  /* 0x3e80000005055820 */ /* 0x000fe20000400000 */
[----:B------:R-:W-:Y:S01]  /*03e0*/  @!P4 FMUL R26, R26, 16777216 ;  /* 0x4b8000001a1ac820 */ /* 0x000fe20000400000 */
[----:B------:R-:W-:Y:S02]  /*03f0*/  @!P6 FMUL R22, R22, 16777216 ;  /* 0x4b8000001616e820 */ /* 0x000fe40000400000 */
[----:B------:R-:W-:Y:S02]  /*0400*/  @!P1 FMUL R5, R5, 16777216 ;  /* 0x4b80000005059820 */ /* 0x000fe40000400000 */
[----:B------:R-:W-:Y:S01]  /*0410*/  @P3 FMUL R27, R27, 0.25 ;  /* 0x3e8000001b1b3820 */ /* 0x000fe20000400000 */
[----:B------:R-:W0:Y:S03]  /*0420*/  MUFU.RCP R7, R26 ;  /* 0x0000001a00077308 */ /* 0x000e260000001000 */
[----:B------:R-:W-:-:S05]  /*0430*/  @!P0 FMUL R27, R27, 16777216 ;  /* 0x4b8000001b1b8820 */ /* 0x000fca0000400000 */
[----:B------:R-:W1:Y:S01]  /*0440*/  MUFU.RCP R22, R22 ;  /* 0x0000001600167308 */ /* 0x000e620000001000 */
[C---:B------:R-:W-:Y:S02]  /*0450*/  FSEL R6, R23.reuse, 1, P5 ;  /* 0x3f80000017067808 */ /* 0x040fe40002800000 */
[C---:B------:R-:W-:Y:S02]  /*0460*/  FSEL R24, R23.reuse, 1, P3 ;  /* 0x3f80000017187808 */ /* 0x040fe40001800000 */
[----:B------:R-:W-:-:S03]  /*0470*/  FSEL R23, R23, 1, P2 ;  /* 0x3f80000017177808 */ /* 0x000fc60001000000 */
[----:B------:R-:W2:Y:S01]  /*0480*/  MUFU.RCP R5, R5 ;  /* 0x0000000500057308 */ /* 0x000ea20000001000 */
[----:B------:R-:W-:-:S07]  /*0490*/  @!P4 FMUL R4, R4, 16777216 ;  /* 0x4b8000000404c820 */ /* 0x000fce0000400000 */
[----:B------:R-:W3:Y:S01]  /*04a0*/  MUFU.RCP R27, R27 ;  /* 0x0000001b001b7308 */ /* 0x000ee20000001000 */
[----:B------:R-:W-:Y:S01]  /*04b0*/  @!P6 FMUL R23, R23, 16777216 ;  /* 0x4b8000001717e820 */ /* 0x000fe20000400000 */
[----:B0-----:R-:W-:Y:S01]  /*04c0*/  FMUL R4, R7, R4 ;  /* 0x0000000407047220 */ /* 0x001fe20000400000 */
[----:B------:R-:W-:Y:S01]  /*04d0*/  @!P1 FMUL R6, R6, 16777216 ;  /* 0x4b80000006069820 */ /* 0x000fe20000400000 */
[----:B------:R-:W-:Y:S01]  /*04e0*/  @!P0 FMUL R24, R24, 16777216 ;  /* 0x4b80000018188820 */ /* 0x000fe20000400000 */
[----:B-1----:R-:W-:Y:S01]  /*04f0*/  FMUL R7, R22, R23 ;  /* 0x0000001716077220 */ /* 0x002fe20000400000 */
[----:B-----5:R-:W-:Y:S01]  /*0500*/  FADD R23, R2, -R8 ;  /* 0x8000000802177221 */ /* 0x020fe20000000000 */
[----:B------:R-:W-:Y:S01]  /*0510*/  FADD R8, R3, -R9 ;  /* 0x8000000903087221 */ /* 0x000fe20000000000 */
[----:B--2---:R-:W-:Y:S01]  /*0520*/  FMUL R5, R5, R6 ;  /* 0x0000000605057220 */ /* 0x004fe20000400000 */
[----:B------:R-:W-:Y:S01]  /*0530*/  FADD R9, R10, -R12 ;  /* 0x8000000c0a097221 */ /* 0x000fe20000000000 */
[----:B------:R-:W-:Y:S01]  /*0540*/  FADD R10, R11, -R13 ;  /* 0x8000000d0b0a7221 */ /* 0x000fe20000000000 */
[----:B------:R-:W0:Y:S01]  /*0550*/  LDC.64 R2, c[0x0][0x210] ;  /* 0x00008400ff027b82 */ /* 0x000e220000000a00 */
[----:B---3--:R-:W-:Y:S01]  /*0560*/  FMUL R6, R27, R24 ;  /* 0x000000181b067220 */ /* 0x008fe20000400000 */
[----:B------:R-:W-:Y:S01]  /*0570*/  FMUL R23, R4, R23 ;  /* 0x0000001704177220 */ /* 0x000fe20000400000 */
[----:B------:R-:W-:Y:S01]  /*0580*/  FMUL R8, R5, R8 ;  /* 0x0000000805087220 */ /* 0x000fe20000400000 */
[----:B------:R-:W-:Y:S01]  /*0590*/  FMUL R10, R7, R10 ;  /* 0x0000000a070a7220 */ /* 0x000fe20000400000 */
[----:B------:R-:W-:Y:S01]  /*05a0*/  FMUL R9, R6, R9 ;  /* 0x0000000906097220 */ /* 0x000fe20000400000 */
[----:B------:R-:W-:Y:S01]  /*05b0*/  FFMA R14, R14, R23, R16 ;  /* 0x000000170e0e7223 */ /* 0x000fe20000000010 */
[----:B------:R-:W-:Y:S01]  /*05c0*/  FFMA R8, R15, R8, R17 ;  /* 0x000000080f087223 */ /* 0x000fe20000000011 */
[----:B----4-:R-:W-:Y:S01]  /*05d0*/  FFMA R19, R21, R10, R19 ;  /* 0x0000000a15137223 */ /* 0x010fe20000000013 */
[----:B------:R-:W-:-:S04]  /*05e0*/  FFMA R9, R20, R9, R18 ;  /* 0x0000000914097223 */ /* 0x000fc80000000012 */
[----:B------:R-:W-:Y:S02]  /*05f0*/  FSETP.GT.AND P1, PT, R8, -R19, PT ;  /* 0x800000130800720b */ /* 0x000fe40003f24000 */
[C---:B------:R-:W-:Y:S01]  /*0600*/  FSETP.GT.AND P0, PT, R14.reuse, -R9, PT ;  /* 0x800000090e00720b */ /* 0x040fe20003f04000 */
[----:B------:R-:W-:Y:S01]  /*0610*/  FADD R14, R14, R9 ;  /* 0x000000090e0e7221 */ /* 0x000fe20000000000 */
[----:B------:R-:W-:Y:S01]  /*0620*/  FADD R15, R8, R19 ;  /* 0x00000013080f7221 */ /* 0x000fe20000000000 */
[----:B0-----:R-:W-:-:S08]  /*0630*/  IMAD.WIDE R2, R0, 0x4, R2 ;  /* 0x0000000400027825 */ /* 0x001fd000078e0202 */
[----:B------:R-:W-:Y:S02]  /*0640*/  @!P1 FMUL R15, R15, 0.10000000149011611938 ;  /* 0x3dcccccd0f0f9820 */ /* 0x000fe40000400000 */
[----:B------:R-:W-:-:S05]  /*0650*/  @!P0 FMUL R14, R14, 0.10000000149011611938 ;  /* 0x3dcccccd0e0e8820 */ /* 0x000fca0000400000 */
[----:B------:R-:W-:Y:S01]  /*0660*/  STG.E.64 desc[UR4][R2.64], R14 ;  /* 0x0000000e02007986 */ /* 0x000fe2000c101b04 */
[----:B------:R-:W-:Y:S05]  /*0670*/  EXIT ;  /* 0x000000000000794d */ /* 0x000fea0003800000 */
.L_x_0:
[----:B------:R-:W-:-:S00]  /*0680*/  BRA `(.L_x_0) ;  /* 0xfffffffc00fc7947 */ /* 0x000fc0000383ffff */
[----:B------:R-:W-:-:S00]  /*0690*/  NOP ;  /* 0x0000000000007918 */ /* 0x000fc00000000000 */
        /* <DEDUP_REMOVED lines=14> */
.L_x_1:


//--------------------- .nv.global.init           --------------------------
	.section	.nv.global.init,"aw",@progbits
.nv.global.init:
	.type		_$_str,@object
	.size		_$_str,(_$_str_$_2 - _$_str)
_$_str:
        /*0000*/ 	.byte	0x5f, 0x5f, 0x43, 0x55, 0x44, 0x41, 0x5f, 0x46, 0x54, 0x5a, 0x00
	.type		_$_str_$_2,@object
	.size		_$_str_$_2,(.L_1 - _$_str_$_2)
_$_str_$_2:
        /*000b*/ 	.byte	0x5f, 0x5f, 0x43, 0x55, 0x44, 0x41, 0x5f, 0x50, 0x52, 0x45, 0x43, 0x5f, 0x53, 0x51, 0x52, 0x54
        /*001b*/ 	.byte	0x00
.L_1:


//--------------------- .nv.constant0.triton_poi_fused__native_batch_norm_legit_no_training_add_leaky_relu_13 --------------------------
	.section	.nv.constant0.triton_poi_fused__native_batch_norm_legit_no_training_add_leaky_relu_13,"a",@progbits
	.sectionflags	@""
	.align	4
.nv.constant0.triton_poi_fused__native_batch_norm_legit_no_training_add_leaky_relu_13:
	.zero		620
